//
// Generated by NVIDIA NVVM Compiler
//
// Compiler Build ID: CL-36424714
// Cuda compilation tools, release 13.0, V13.0.88
// Based on NVVM 20.0.0
//

.version 9.0
.target sm_100
.address_size 64

	// .globl	_Z13myfirstkernelv
.extern .func  (.param .b32 func_retval0) vprintf
(
	.param .b64 vprintf_param_0,
	.param .b64 vprintf_param_1
)
;
.global .align 1 .b8 $str[35] = {104, 101, 108, 108, 111, 33, 33, 33, 32, 73, 32, 97, 109, 32, 116, 104, 114, 101, 97, 100, 32, 105, 110, 32, 98, 108, 111, 99, 107, 58, 32, 37, 100, 10};

.visible .entry _Z13myfirstkernelv()
{
	.local .align 8 .b8 	__local_depot0[8];
	.reg .b64 	%SP;
	.reg .b64 	%SPL;
	.reg .b32 	%r<4>;
	.reg .b64 	%rd<5>;

	mov.u64 	%SPL, __local_depot0;
	cvta.local.u64 	%SP, %SPL;
	add.u64 	%rd1, %SP, 0;
	add.u64 	%rd2, %SPL, 0;
	mov.u32 	%r1, %ctaid.x;
	st.local.u32 	[%rd2], %r1;
	mov.u64 	%rd3, $str;
	cvta.global.u64 	%rd4, %rd3;
	{ // callseq 0, 0
	.param .b64 param0;
	st.param.b64 	[param0], %rd4;
	.param .b64 param1;
	st.param.b64 	[param1], %rd1;
	.param .b32 retval0;
	call.uni (retval0), 
	vprintf, 
	(
	param0, 
	param1
	);
	ld.param.b32 	%r2, [retval0];
	} // callseq 0
	ret;

}


// ===== COMPILED SASS (sm_100) =====

	.target	sm_100

	.elftype	@"ET_EXEC"


//--------------------- .note.nv.tkinfo           --------------------------
	.section	.note.nv.tkinfo,"",@"SHT_NOTE"
	.sectionflags	@"SHF_NOTE_NV_TKINFO"
	.tkinfo
        /*0018*/ 	.word	0x00000002
        /*0030*/ 	.string	""
        /*0030*/ 	.string	"ptxas"
        /*0030*/ 	.string	"Cuda compilation tools, release 13.0, V13.0.88"
        /*0030*/ 	.string	"Build cuda_13.0.r13.0/compiler.36424714_0"
        /*0030*/ 	.string	"-arch sm_100 -m 64 "



//--------------------- .note.nv.cuinfo           --------------------------
	.section	.note.nv.cuinfo,"",@"SHT_NOTE"
	.sectionflags	@"SHF_NOTE_NV_CUINFO"
        /*0018*/ 	.short	0x0002
        /*001a*/ 	.short	0x0064
        /*001c*/ 	.short	0x0082
	.zero		2


//--------------------- .nv.info                  --------------------------
	.section	.nv.info,"",@"SHT_CUDA_INFO"
	.align	4


	//----- nvinfo : EIATTR_REGCOUNT
	.align		4
        /*0000*/ 	.byte	0x04, 0x2f
        /*0002*/ 	.short	(.L_2 - .L_1)
	.align		4
.L_1:
        /*0004*/ 	.word	index@(_Z13myfirstkernelv)
        /*0008*/ 	.word	0x00000018


	//----- nvinfo : EIATTR_FRAME_SIZE
	.align		4
.L_2:
        /*000c*/ 	.byte	0x04, 0x11
        /*000e*/ 	.short	(.L_4 - .L_3)
	.align		4
.L_3:
        /*0010*/ 	.word	index@(_Z13myfirstkernelv)
        /*0014*/ 	.word	0x00000008


	//----- nvinfo : EIATTR_MIN_STACK_SIZE
	.align		4
.L_4:
        /*0018*/ 	.byte	0x04, 0x12
        /*001a*/ 	.short	(.L_6 - .L_5)
	.align		4
.L_5:
        /*001c*/ 	.word	index@(_Z13myfirstkernelv)
        /*0020*/ 	.word	0x00000008
.L_6:


//--------------------- .nv.compat                --------------------------
	.section	.nv.compat,"",@"SHT_CUDA_COMPAT_INFO"
	.align	4
        /*0000*/ 	.byte	0x02, 0x09, 0x00, 0x00, 0x02, 0x02, 0x01, 0x00, 0x02, 0x05, 0x05, 0x00, 0x03, 0x07, 0x01, 0x01
        /*0010*/ 	.byte	0x02, 0x03, 0x00, 0x00, 0x02, 0x06, 0x01, 0x00, 0x04, 0x0b, 0x08, 0x00, 0x09, 0x00, 0x00, 0x00
        /*0020*/ 	.byte	0x00, 0x00, 0x00, 0x00


//--------------------- .nv.info._Z13myfirstkernelv --------------------------
	.section	.nv.info._Z13myfirstkernelv,"",@"SHT_CUDA_INFO"
	.sectionflags	@""
	.align	4


	//----- nvinfo : EIATTR_CUDA_API_VERSION
	.align		4
        /*0000*/ 	.byte	0x04, 0x37
        /*0002*/ 	.short	(.L_8 - .L_7)
.L_7:
        /*0004*/ 	.word	0x00000082


	//----- nvinfo : EIATTR_SPARSE_MMA_MASK
	.align		4
.L_8:
        /*0008*/ 	.byte	0x03, 0x50
        /*000a*/ 	.short	0x0000


	//----- nvinfo : EIATTR_MAXREG_COUNT
	.align		4
        /*000c*/ 	.byte	0x03, 0x1b
        /*000e*/ 	.short	0x00ff


	//----- nvinfo : EIATTR_EXTERNS
	.align		4
        /*0010*/ 	.byte	0x04, 0x0f
        /*0012*/ 	.short	(.L_10 - .L_9)


	//   ....[0]....
	.align		4
.L_9:
        /*0014*/ 	.word	index@(vprintf)


	//----- nvinfo : EIATTR_MERCURY_ISA_VERSION
	.align		4
.L_10:
        /*0018*/ 	.byte	0x03, 0x5f
        /*001a*/ 	.short	0x0101


	//----- nvinfo : EIATTR_VRC_CTA_INIT_COUNT
	.align		4
        /*001c*/ 	.byte	0x02, 0x4a
	.zero		1
	.zero		1


	//----- nvinfo : EIATTR_SYSCALL_OFFSETS
	.align		4
        /*0020*/ 	.byte	0x04, 0x46
        /*0022*/ 	.short	(.L_12 - .L_11)


	//   ....[0]....
.L_11:
        /*0024*/ 	.word	0x000000e0


	//----- nvinfo : EIATTR_EXIT_INSTR_OFFSETS
	.align		4
.L_12:
        /*0028*/ 	.byte	0x04, 0x1c
        /*002a*/ 	.short	(.L_14 - .L_13)


	//   ....[0]....
.L_13:
        /*002c*/ 	.word	0x000000f0


	//----- nvinfo : EIATTR_SW_WAR
	.align		4
.L_14:
        /*0030*/ 	.byte	0x04, 0x36
        /*0032*/ 	.short	(.L_16 - .L_15)
.L_15:
        /*0034*/ 	.word	0x00000008
.L_16:


//--------------------- .nv.callgraph             --------------------------
	.section	.nv.callgraph,"",@"SHT_CUDA_CALLGRAPH"
	.align	4
	.sectionentsize	8
	.align		4
        /*0000*/ 	.word	0x00000000
	.align		4
        /*0004*/ 	.word	0xffffffff
	.align		4
        /*0008*/ 	.word	index@(_Z13myfirstkernelv)
	.align		4
        /*000c*/ 	.word	index@(vprintf)
	.align		4
        /*0010*/ 	.word	0x00000000
	.align		4
        /*0014*/ 	.word	0xfffffffe
	.align		4
        /*0018*/ 	.word	0x00000000
	.align		4
        /*001c*/ 	.word	0xfffffffd
	.align		4
        /*0020*/ 	.word	0x00000000
	.align		4
        /*0024*/ 	.word	0xfffffffc


//--------------------- .nv.constant4             --------------------------
	.section	.nv.constant4,"a",@progbits
	.align	8
	.align		8
.nv.constant4:
        /*0000*/ 	.dword	vprintf
	.align		8
        /*0008*/ 	.dword	$str


//--------------------- .text._Z13myfirstkernelv  --------------------------
	.section	.text._Z13myfirstkernelv,"ax",@progbits
	.align	128
        .global         _Z13myfirstkernelv
        .type           _Z13myfirstkernelv,@function
        .size           _Z13myfirstkernelv,(.L_x_2 - _Z13myfirstkernelv)
        .other          _Z13myfirstkernelv,@"STO_CUDA_ENTRY STV_DEFAULT"
_Z13myfirstkernelv:
.text._Z13myfirstkernelv:
[----:B------:R-:W0:Y:S01]  /*0000*/  LDC R1, c[0x0][0x37c] ;  /* 0x0000df00ff017b82 */ /* 0x000e220000000800 */
[----:B------:R-:W1:Y:S01]  /*0010*/  S2R R8, SR_CTAID.X ;  /* 0x0000000000087919 */ /* 0x000e620000002500 */
[----:B0-----:R-:W-:Y:S01]  /*0020*/  VIADD R1, R1, 0xfffffff8 ;  /* 0xfffffff801017836 */ /* 0x001fe20000000000 */
[----:B------:R-:W-:Y:S01]  /*0030*/  MOV R0, 0x0 ;  /* 0x0000000000007802 */ /* 0x000fe20000000f00 */
[----:B------:R-:W0:Y:S04]  /*0040*/  LDCU UR4, c[0x0][0x2f8] ;  /* 0x00005f00ff0477ac */ /* 0x000e280008000800 */
[----:B------:R2:W3:Y:S01]  /*0050*/  LDC.64 R2, c[0x4][R0] ;  /* 0x0100000000027b82 */ /* 0x0004e20000000a00 */
[----:B------:R-:W4:Y:S01]  /*0060*/  LDCU.64 UR6, c[0x4][0x8] ;  /* 0x01000100ff0677ac */ /* 0x000f220008000a00 */
[----:B------:R-:W5:Y:S01]  /*0070*/  LDCU UR5, c[0x0][0x2fc] ;  /* 0x00005f80ff0577ac */ /* 0x000f620008000800 */
[----:B0-----:R-:W-:Y:S01]  /*0080*/  IADD3 R6, P0, PT, R1, UR4, RZ ;  /* 0x0000000401067c10 */ /* 0x001fe2000ff1e0ff */
[----:B----4-:R-:W-:Y:S01]  /*0090*/  IMAD.U32 R4, RZ, RZ, UR6 ;  /* 0x00000006ff047e24 */ /* 0x010fe2000f8e00ff */
[----:B------:R-:W-:-:S03]  /*00a0*/  MOV R5, UR7 ;  /* 0x0000000700057c02 */ /* 0x000fc60008000f00 */
[----:B-----5:R-:W-:Y:S01]  /*00b0*/  IMAD.X R7, RZ, RZ, UR5, P0 ;  /* 0x00000005ff077e24 */ /* 0x020fe200080e06ff */
[----:B-1----:R2:W-:Y:S07]  /*00c0*/  STL [R1], R8 ;  /* 0x0000000801007387 */ /* 0x0025ee0000100800 */
[----:B------:R-:W-:-:S07]  /*00d0*/  LEPC R20, `(.L_x_0) ;  /* 0x000000001014794e */ /* 0x000fce0000000000 */
[----:B--23--:R-:W-:Y:S05]  /*00e0*/  CALL.ABS.NOINC R2 ;  /* 0x0000000002007343 */ /* 0x00cfea0003c00000 */
.L_x_0:
[----:B------:R-:W-:Y:S05]  /*00f0*/  EXIT ;  /* 0x000000000000794d */ /* 0x000fea0003800000 */
.L_x_1:
[----:B------:R-:W-:-:S00]  /*0100*/  BRA `(.L_x_1) ;  /* 0xfffffffc00fc7947 */ /* 0x000fc0000383ffff */
[----:B------:R-:W-:-:S00]  /*0110*/  NOP ;  /* 0x0000000000007918 */ /* 0x000fc00000000000 */
        /* <DEDUP_REMOVED lines=14> */
.L_x_2:


//--------------------- .nv.global.init           --------------------------
	.section	.nv.global.init,"aw",@progbits
.nv.global.init:
	.type		$str,@object
	.size		$str,(.L_0 - $str)
$str:
        /*0000*/ 	.byte	0x68, 0x65, 0x6c, 0x6c, 0x6f, 0x21, 0x21, 0x21, 0x20, 0x49, 0x20, 0x61, 0x6d, 0x20, 0x74, 0x68
        /*0010*/ 	.byte	0x72, 0x65, 0x61, 0x64, 0x20, 0x69, 0x6e, 0x20, 0x62, 0x6c, 0x6f, 0x63, 0x6b, 0x3a, 0x20, 0x25
        /*0020*/ 	.byte	0x64, 0x0a, 0x00
.L_0:


//--------------------- .nv.shared.reserved.0     --------------------------
	.section	.nv.shared.reserved.0,"aw",@nobits
	.weak		__nv_reservedSMEM_offset_0_alias
	.size		__nv_reservedSMEM_offset_0_alias, 0, 64
	.other		__nv_reservedSMEM_offset_0_alias,@"STO_CUDA_RESERVED_SHARED STV_DEFAULT"
__nv_reservedSMEM_offset_0_alias:
	.zero		0
	.zero		64


//--------------------- .nv.constant0._Z13myfirstkernelv --------------------------
	.section	.nv.constant0._Z13myfirstkernelv,"a",@progbits
	.sectionflags	@""
	.align	4
.nv.constant0._Z13myfirstkernelv:
	.zero		896


//--------------------- SYMBOLS --------------------------

	.type		.nv.reservedSmem.offset0,@object
	.size		.nv.reservedSmem.offset0,0x4
	.type		vprintf,@function
